	.headerflags	@"EF_CUDA_TEXMODE_UNIFIED EF_CUDA_64BIT_ADDRESS EF_CUDA_ACCELERATORS EF_CUDA_SM90 EF_CUDA_VIRTUAL_SM(EF_CUDA_SM90)"
	.elftype	@"ET_EXEC"


//--------------------- .nv.info                  --------------------------
	.section	.nv.info,"",@"SHT_CUDA_INFO"
	.align	4


	//----- nvinfo : EIATTR_REGCOUNT
	.align		4
        /*0000*/ 	.byte	0x04, 0x2f
        /*0002*/ 	.short	(.L_1 - .L_0)
	.align		4
.L_0:
        /*0004*/ 	.word	index@(triton_red_fused__to_copy_add_mul_sum_14)
        /*0008*/ 	.word	0x00000020


	//----- nvinfo : EIATTR_MIN_STACK_SIZE
	.align		4
.L_1:
        /*000c*/ 	.byte	0x04, 0x12
        /*000e*/ 	.short	(.L_3 - .L_2)
	.align		4
.L_2:
        /*0010*/ 	.word	index@(triton_red_fused__to_copy_add_mul_sum_14)
        /*0014*/ 	.word	0x00000000


	//----- nvinfo : EIATTR_FRAME_SIZE
	.align		4
.L_3:
        /*0018*/ 	.byte	0x04, 0x11
        /*001a*/ 	.short	(.L_5 - .L_4)
	.align		4
.L_4:
        /*001c*/ 	.word	index@(triton_red_fused__to_copy_add_mul_sum_14)
        /*0020*/ 	.word	0x00000000


	//----- nvinfo : EIATTR_MIN_STACK_SIZE
	.align		4
.L_5:
        /*0024*/ 	.byte	0x04, 0x12
        /*0026*/ 	.short	(.L_7 - .L_6)
	.align		4
.L_6:
        /*0028*/ 	.word	index@(triton_red_fused__to_copy_add_mul_sum_14)
        /*002c*/ 	.word	0x00000000
.L_7:


//--------------------- .nv.info.triton_red_fused__to_copy_add_mul_sum_14 --------------------------
	.section	.nv.info.triton_red_fused__to_copy_add_mul_sum_14,"",@"SHT_CUDA_INFO"
	.sectionflags	@""
	.align	4


	//----- nvinfo : EIATTR_CUDA_API_VERSION
	.align		4
        /*0000*/ 	.byte	0x04, 0x37
        /*0002*/ 	.short	(.L_9 - .L_8)
.L_8:
        /*0004*/ 	.word	0x0000007c


	//----- nvinfo : EIATTR_KPARAM_INFO
	.align		4
.L_9:
        /*0008*/ 	.byte	0x04, 0x17
        /*000a*/ 	.short	(.L_11 - .L_10)
.L_10:
        /*000c*/ 	.word	0x00000000
        /*0010*/ 	.short	0x000d
        /*0012*/ 	.short	0x0060
        /*0014*/ 	.byte	0x00, 0xf4, 0x21, 0x00


	//----- nvinfo : EIATTR_KPARAM_INFO
	.align		4
.L_11:
        /*0018*/ 	.byte	0x04, 0x17
        /*001a*/ 	.short	(.L_13 - .L_12)
.L_12:
        /*001c*/ 	.word	0x00000000
        /*0020*/ 	.short	0x000c
        /*0022*/ 	.short	0x005c
        /*0024*/ 	.byte	0x00, 0xf0, 0x11, 0x00


	//----- nvinfo : EIATTR_KPARAM_INFO
	.align		4
.L_13:
        /*0028*/ 	.byte	0x04, 0x17
        /*002a*/ 	.short	(.L_15 - .L_14)
.L_14:
        /*002c*/ 	.word	0x00000000
        /*0030*/ 	.short	0x000b
        /*0032*/ 	.short	0x0058
        /*0034*/ 	.byte	0x00, 0xf0, 0x11, 0x00


	//----- nvinfo : EIATTR_KPARAM_INFO
	.align		4
.L_15:
        /*0038*/ 	.byte	0x04, 0x17
        /*003a*/ 	.short	(.L_17 - .L_16)
.L_16:
        /*003c*/ 	.word	0x00000000
        /*0040*/ 	.short	0x000a
        /*0042*/ 	.short	0x0050
        /*0044*/ 	.byte	0x00, 0xf4, 0x21, 0x00


	//----- nvinfo : EIATTR_KPARAM_INFO
	.align		4
.L_17:
        /*0048*/ 	.byte	0x04, 0x17
        /*004a*/ 	.short	(.L_19 - .L_18)
.L_18:
        /*004c*/ 	.word	0x00000000
        /*0050*/ 	.short	0x0009
        /*0052*/ 	.short	0x0048
        /*0054*/ 	.byte	0x00, 0xf4, 0x21, 0x00


	//----- nvinfo : EIATTR_KPARAM_INFO
	.align		4
.L_19:
        /*0058*/ 	.byte	0x04, 0x17
        /*005a*/ 	.short	(.L_21 - .L_20)
.L_20:
        /*005c*/ 	.word	0x00000000
        /*0060*/ 	.short	0x0008
        /*0062*/ 	.short	0x0040
        /*0064*/ 	.byte	0x00, 0xf4, 0x21, 0x00


	//----- nvinfo : EIATTR_KPARAM_INFO
	.align		4
.L_21:
        /*0068*/ 	.byte	0x04, 0x17
        /*006a*/ 	.short	(.L_23 - .L_22)
.L_22:
        /*006c*/ 	.word	0x00000000
        /*0070*/ 	.short	0x0007
        /*0072*/ 	.short	0x0038
        /*0074*/ 	.byte	0x00, 0xf4, 0x21, 0x00


	//----- nvinfo : EIATTR_KPARAM_INFO
	.align		4
.L_23:
        /*0078*/ 	.byte	0x04, 0x17
        /*007a*/ 	.short	(.L_25 - .L_24)
.L_24:
        /*007c*/ 	.word	0x00000000
        /*0080*/ 	.short	0x0006
        /*0082*/ 	.short	0x0030
        /*0084*/ 	.byte	0x00, 0xf4, 0x21, 0x00


	//----- nvinfo : EIATTR_KPARAM_INFO
	.align		4
.L_25:
        /*0088*/ 	.byte	0x04, 0x17
        /*008a*/ 	.short	(.L_27 - .L_26)
.L_26:
        /*008c*/ 	.word	0x00000000
        /*0090*/ 	.short	0x0005
        /*0092*/ 	.short	0x0028
        /*0094*/ 	.byte	0x00, 0xf4, 0x21, 0x00


	//----- nvinfo : EIATTR_KPARAM_INFO
	.align		4
.L_27:
        /*0098*/ 	.byte	0x04, 0x17
        /*009a*/ 	.short	(.L_29 - .L_28)
.L_28:
        /*009c*/ 	.word	0x00000000
        /*00a0*/ 	.short	0x0004
        /*00a2*/ 	.short	0x0020
        /*00a4*/ 	.byte	0x00, 0xf4, 0x21, 0x00


	//----- nvinfo : EIATTR_KPARAM_INFO
	.align		4
.L_29:
        /*00a8*/ 	.byte	0x04, 0x17
        /*00aa*/ 	.short	(.L_31 - .L_30)
.L_30:
        /*00ac*/ 	.word	0x00000000
        /*00b0*/ 	.short	0x0003
        /*00b2*/ 	.short	0x0018
        /*00b4*/ 	.byte	0x00, 0xf4, 0x21, 0x00


	//----- nvinfo : EIATTR_KPARAM_INFO
	.align		4
.L_31:
        /*00b8*/ 	.byte	0x04, 0x17
        /*00ba*/ 	.short	(.L_33 - .L_32)
.L_32:
        /*00bc*/ 	.word	0x00000000
        /*00c0*/ 	.short	0x0002
        /*00c2*/ 	.short	0x0010
        /*00c4*/ 	.byte	0x00, 0xf4, 0x21, 0x00


	//----- nvinfo : EIATTR_KPARAM_INFO
	.align		4
.L_33:
        /*00c8*/ 	.byte	0x04, 0x17
        /*00ca*/ 	.short	(.L_35 - .L_34)
.L_34:
        /*00cc*/ 	.word	0x00000000
        /*00d0*/ 	.short	0x0001
        /*00d2*/ 	.short	0x0008
        /*00d4*/ 	.byte	0x00, 0xf4, 0x21, 0x00


	//----- nvinfo : EIATTR_KPARAM_INFO
	.align		4
.L_35:
        /*00d8*/ 	.byte	0x04, 0x17
        /*00da*/ 	.short	(.L_37 - .L_36)
.L_36:
        /*00dc*/ 	.word	0x00000000
        /*00e0*/ 	.short	0x0000
        /*00e2*/ 	.short	0x0000
        /*00e4*/ 	.byte	0x00, 0xf4, 0x21, 0x00


	//----- nvinfo : EIATTR_SPARSE_MMA_MASK
	.align		4
.L_37:
        /*00e8*/ 	.byte	0x03, 0x50
        /*00ea*/ 	.short	0x0000


	//----- nvinfo : EIATTR_MAXREG_COUNT
	.align		4
        /*00ec*/ 	.byte	0x03, 0x1b
        /*00ee*/ 	.short	0x00ff


	//----- nvinfo : EIATTR_COOP_GROUP_MASK_REGIDS
	.align		4
        /*00f0*/ 	.byte	0x04, 0x29
        /*00f2*/ 	.short	(.L_39 - .L_38)


	//   ....[0]....
.L_38:
        /*00f4*/ 	.word	0xffffffff


	//   ....[1]....
        /*00f8*/ 	.word	0xffffffff


	//   ....[2]....
        /*00fc*/ 	.word	0xffffffff


	//   ....[3]....
        /*0100*/ 	.word	0xffffffff


	//   ....[4]....
        /*0104*/ 	.word	0xffffffff


	//   ....[5]....
        /*0108*/ 	.word	0xffffffff


	//   ....[6]....
        /*010c*/ 	.word	0xffffffff


	//   ....[7]....
        /*0110*/ 	.word	0xffffffff


	//   ....[8]....
        /*0114*/ 	.word	0xffffffff


	//   ....[9]....
        /*0118*/ 	.word	0xffffffff


	//   ....[10]....
        /*011c*/ 	.word	0xffffffff


	//   ....[11]....
        /*0120*/ 	.word	0xffffffff


	//----- nvinfo : EIATTR_COOP_GROUP_INSTR_OFFSETS
	.align		4
.L_39:
        /*0124*/ 	.byte	0x04, 0x28
        /*0126*/ 	.short	(.L_41 - .L_40)


	//   ....[0]....
.L_40:
        /*0128*/ 	.word	0x00000480


	//   ....[1]....
        /*012c*/ 	.word	0x000004c0


	//   ....[2]....
        /*0130*/ 	.word	0x00000510


	//   ....[3]....
        /*0134*/ 	.word	0x00000530


	//   ....[4]....
        /*0138*/ 	.word	0x00000570


	//   ....[5]....
        /*013c*/ 	.word	0x00000590


	//   ....[6]....
        /*0140*/ 	.word	0x000005b0


	//   ....[7]....
        /*0144*/ 	.word	0x000005e0


	//   ....[8]....
        /*0148*/ 	.word	0x00000650


	//   ....[9]....
        /*014c*/ 	.word	0x00000680


	//   ....[10]....
        /*0150*/ 	.word	0x000006a0


	//   ....[11]....
        /*0154*/ 	.word	0x00000740


	//----- nvinfo : EIATTR_EXIT_INSTR_OFFSETS
	.align		4
.L_41:
        /*0158*/ 	.byte	0x04, 0x1c
        /*015a*/ 	.short	(.L_43 - .L_42)


	//   ....[0]....
.L_42:
        /*015c*/ 	.word	0x000007f0


	//   ....[1]....
        /*0160*/ 	.word	0x00000820


	//----- nvinfo : EIATTR_REQNTID
	.align		4
.L_43:
        /*0164*/ 	.byte	0x04, 0x10
        /*0166*/ 	.short	(.L_45 - .L_44)
.L_44:
        /*0168*/ 	.word	0x00000040
        /*016c*/ 	.word	0x00000001
        /*0170*/ 	.word	0x00000001


	//----- nvinfo : EIATTR_CBANK_PARAM_SIZE
	.align		4
.L_45:
        /*0174*/ 	.byte	0x03, 0x19
        /*0176*/ 	.short	0x0068


	//----- nvinfo : EIATTR_PARAM_CBANK
	.align		4
        /*0178*/ 	.byte	0x04, 0x0a
        /*017a*/ 	.short	(.L_47 - .L_46)
	.align		4
.L_46:
        /*017c*/ 	.word	index@(.nv.constant0.triton_red_fused__to_copy_add_mul_sum_14)
        /*0180*/ 	.short	0x0210
        /*0182*/ 	.short	0x0068


	//----- nvinfo : EIATTR_SW_WAR
	.align		4
.L_47:
        /*0184*/ 	.byte	0x04, 0x36
        /*0186*/ 	.short	(.L_49 - .L_48)
.L_48:
        /*0188*/ 	.word	0x00000008
.L_49:


//--------------------- .nv.callgraph             --------------------------
	.section	.nv.callgraph,"",@"SHT_CUDA_CALLGRAPH"
	.align	4
	.sectionentsize	8
	.align		4
        /*0000*/ 	.word	0x00000000
	.align		4
        /*0004*/ 	.word	0xffffffff
	.align		4
        /*0008*/ 	.word	0x00000000
	.align		4
        /*000c*/ 	.word	0xfffffffe
	.align		4
        /*0010*/ 	.word	0x00000000
	.align		4
        /*0014*/ 	.word	0xfffffffd
	.align		4
        /*0018*/ 	.word	0x00000000
	.align		4
        /*001c*/ 	.word	0xfffffffc


//--------------------- .text.triton_red_fused__to_copy_add_mul_sum_14 --------------------------
	.section	.text.triton_red_fused__to_copy_add_mul_sum_14,"ax",@progbits
	.sectionflags	@"SHF_BARRIERS=1"
	.align	128
        .global         triton_red_fused__to_copy_add_mul_sum_14
        .type           triton_red_fused__to_copy_add_mul_sum_14,@function
        .size           triton_red_fused__to_copy_add_mul_sum_14,(.L_x_3 - triton_red_fused__to_copy_add_mul_sum_14)
        .other          triton_red_fused__to_copy_add_mul_sum_14,@"STO_CUDA_ENTRY STV_DEFAULT"
triton_red_fused__to_copy_add_mul_sum_14:
.text.triton_red_fused__to_copy_add_mul_sum_14:
[----:B------:R-:W0:Y:S02]  /*0000*/  LDC R1, c[0x0][0x28] ;  /* 0x00000a00ff017b82 */ /* 0x000e240000000800 */
[----:B------:R-:W1:Y:S01]  /*0010*/  LDC R2, c[0x0][0x26c] ;  /* 0x00009b00ff027b82 */ /* 0x000e620000000800 */
[----:B------:R-:W2:Y:S01]  /*0020*/  S2R R0, SR_TID.X ;  /* 0x0000000000007919 */ /* 0x000ea20000002100 */
[----:B------:R-:W-:Y:S01]  /*0030*/  ULDC.64 UR6, c[0x0][0x208] ;  /* 0x0000820000067ab9 */ /* 0x000fe20000000a00 */
[----:B------:R-:W-:Y:S01]  /*0040*/  HFMA2.MMA R7, -RZ, RZ, 0, 0 ;  /* 0x00000000ff077435 */ /* 0x000fe200000001ff */
[----:B------:R-:W-:Y:S02]  /*0050*/  MOV R3, RZ ;  /* 0x000000ff00037202 */ /* 0x000fe40000000f00 */
[----:B-1----:R-:W-:Y:S02]  /*0060*/  ISETP.GE.AND P0, PT, R2, 0x1, PT ;  /* 0x000000010200780c */ /* 0x002fe40003f06270 */
[----:B------:R-:W1:Y:S01]  /*0070*/  S2R R2, SR_CTAID.X ;  /* 0x0000000000027919 */ /* 0x000e620000002500 */
[----:B--2---:R-:W-:-:S10]  /*0080*/  LOP3.LUT R5, R0, 0x3f, RZ, 0xc0, !PT ;  /* 0x0000003f00057812 */ /* 0x004fd400078ec0ff */
[----:B------:R-:W-:Y:S05]  /*0090*/  @!P0 BRA `(.L_x_0) ;  /* 0x0000000000f88947 */ /* 0x000fea0003800000 */
[----:B------:R-:W2:Y:S01]  /*00a0*/  LDC R4, c[0x0][0x26c] ;  /* 0x00009b00ff047b82 */ /* 0x000ea20000000800 */
[----:B-1----:R-:W-:Y:S01]  /*00b0*/  LEA R6, R5, R2, 0xc ;  /* 0x0000000205067211 */ /* 0x002fe200078e60ff */
[----:B------:R-:W-:Y:S01]  /*00c0*/  UMOV UR4, URZ ;  /* 0x0000003f00047c82 */ /* 0x000fe20008000000 */
[----:B------:R-:W-:Y:S02]  /*00d0*/  MOV R3, RZ ;  /* 0x000000ff00037202 */ /* 0x000fe40000000f00 */
[----:B------:R-:W-:-:S03]  /*00e0*/  MOV R7, RZ ;  /* 0x000000ff00077202 */ /* 0x000fc60000000f00 */
[----:B------:R-:W2:Y:S08]  /*00f0*/  LDC.64 R10, c[0x0][0x210] ;  /* 0x00008400ff0a7b82 */ /* 0x000eb00000000a00 */
[----:B------:R-:W2:Y:S08]  /*0100*/  LDC.64 R12, c[0x0][0x218] ;  /* 0x00008600ff0c7b82 */ /* 0x000eb00000000a00 */
[----:B------:R-:W4:Y:S08]  /*0110*/  LDC.64 R14, c[0x0][0x220] ;  /* 0x00008800ff0e7b82 */ /* 0x000f300000000a00 */
[----:B------:R-:W0:Y:S08]  /*0120*/  LDC.64 R16, c[0x0][0x228] ;  /* 0x00008a00ff107b82 */ /* 0x000e300000000a00 */
[----:B--2---:R-:W0:Y:S02]  /*0130*/  LDC.64 R18, c[0x0][0x230] ;  /* 0x00008c00ff127b82 */ /* 0x004e240000000a00 */
.L_x_1:
[----:B------:R-:W-:Y:S01]  /*0140*/  IADD3 R29, R5, UR4, RZ ;  /* 0x00000004051d7c10 */ /* 0x000fe2000fffe0ff */
[C---:B------:R-:W-:Y:S01]  /*0150*/  IMAD.WIDE R20, R6.reuse, 0x2, R12 ;  /* 0x0000000206147825 */ /* 0x040fe200078e020c */
[----:B------:R-:W-:Y:S02]  /*0160*/  PRMT R23, RZ, 0x7610, R23 ;  /* 0x00007610ff177816 */ /* 0x000fe40000000017 */
[----:B------:R-:W-:Y:S01]  /*0170*/  ISETP.GE.AND P1, PT, R29, R4, PT ;  /* 0x000000041d00720c */ /* 0x000fe20003f26270 */
[----:B------:R-:W-:Y:S01]  /*0180*/  IMAD.WIDE R26, R6, 0x2, R10 ;  /* 0x00000002061a7825 */ /* 0x000fe200078e020a */
[----:B------:R-:W-:-:S11]  /*0190*/  PRMT R25, RZ, 0x7610, R25 ;  /* 0x00007610ff197816 */ /* 0x000fd60000000019 */
[----:B------:R1:W2:Y:S01]  /*01a0*/  @!P1 LDG.E.EF.U16 R23, desc[UR6][R20.64] ;  /* 0x0000000614179981 */ /* 0x0002a2000c0e1500 */
[----:B------:R-:W-:Y:S01]  /*01b0*/  PRMT R8, RZ, 0x7610, R8 ;  /* 0x00007610ff087816 */ /* 0x000fe20000000008 */
[----:B------:R-:W-:Y:S01]  /*01c0*/  HFMA2.MMA R24, -RZ, RZ, 0, 0 ;  /* 0x00000000ff187435 */ /* 0x000fe200000001ff */
[----:B------:R-:W-:Y:S01]  /*01d0*/  PRMT R9, RZ, 0x7610, R9 ;  /* 0x00007610ff097816 */ /* 0x000fe20000000009 */
[----:B------:R3:W5:Y:S01]  /*01e0*/  @!P1 LDG.E.EF.U16 R25, desc[UR6][R26.64] ;  /* 0x000000061a199981 */ /* 0x000762000c0e1500 */
[----:B-1--4-:R-:W-:-:S04]  /*01f0*/  IMAD.WIDE R20, R6, 0x2, R14 ;  /* 0x0000000206147825 */ /* 0x012fc800078e020e */
[C---:B0--3--:R-:W-:Y:S01]  /*0200*/  IMAD.WIDE R26, R6.reuse, 0x2, R16 ;  /* 0x00000002061a7825 */ /* 0x049fe200078e0210 */
[----:B------:R0:W3:Y:S04]  /*0210*/  @!P1 LDG.E.EF.U16 R8, desc[UR6][R20.64] ;  /* 0x0000000614089981 */ /* 0x0000e8000c0e1500 */
[----:B------:R1:W4:Y:S01]  /*0220*/  @!P1 LDG.E.EF.U16 R9, desc[UR6][R26.64] ;  /* 0x000000061a099981 */ /* 0x000322000c0e1500 */
[----:B0-----:R-:W-:Y:S01]  /*0230*/  IMAD.WIDE R20, R29, 0x4, R18 ;  /* 0x000000041d147825 */ /* 0x001fe200078e0212 */
[----:B-1----:R-:W0:Y:S04]  /*0240*/  LDC.64 R26, c[0x0][0x238] ;  /* 0x00008e00ff1a7b82 */ /* 0x002e280000000a00 */
[----:B------:R1:W3:Y:S04]  /*0250*/  @!P1 LDG.E.EL R24, desc[UR6][R20.64] ;  /* 0x0000000614189981 */ /* 0x0002e8000c2e1900 */
[----:B-1----:R-:W1:Y:S01]  /*0260*/  LDC.64 R20, c[0x0][0x240] ;  /* 0x00009000ff147b82 */ /* 0x002e620000000a00 */
[----:B------:R-:W-:Y:S01]  /*0270*/  PRMT R22, RZ, 0x7610, R22 ;  /* 0x00007610ff167816 */ /* 0x000fe20000000016 */
[----:B0-----:R-:W-:-:S05]  /*0280*/  IMAD.WIDE R26, R6, 0x2, R26 ;  /* 0x00000002061a7825 */ /* 0x001fca00078e021a */
[----:B------:R0:W3:Y:S01]  /*0290*/  @!P1 LDG.E.EF.U16 R22, desc[UR6][R26.64] ;  /* 0x000000061a169981 */ /* 0x0000e2000c0e1500 */
[----:B-1----:R-:W-:-:S04]  /*02a0*/  IMAD.WIDE R20, R6, 0x2, R20 ;  /* 0x0000000206147825 */ /* 0x002fc800078e0214 */
[----:B--2---:R-:W-:Y:S01]  /*02b0*/  HADD2.F32 R28, -RZ, R23.H0_H0 ;  /* 0x20000017ff1c7230 */ /* 0x004fe20000004100 */
[----:B------:R-:W-:-:S06]  /*02c0*/  PRMT R23, RZ, 0x7610, R23 ;  /* 0x00007610ff177816 */ /* 0x000fcc0000000017 */
[----:B------:R1:W2:Y:S01]  /*02d0*/  @!P1 LDG.E.EF.U16 R23, desc[UR6][R20.64] ;  /* 0x0000000614179981 */ /* 0x0002a2000c0e1500 */
[----:B-----5:R-:W-:-:S05]  /*02e0*/  HADD2.F32 R25, -RZ, R25.H0_H0 ;  /* 0x20000019ff197230 */ /* 0x020fca0000004100 */
[----:B0-----:R-:W-:Y:S01]  /*02f0*/  FADD R26, R25, R28 ;  /* 0x0000001c191a7221 */ /* 0x001fe20000000000 */
[----:B-1----:R-:W0:Y:S01]  /*0300*/  LDC.64 R20, c[0x0][0x248] ;  /* 0x00009200ff147b82 */ /* 0x002e220000000a00 */
[----:B------:R-:W-:Y:S02]  /*0310*/  PRMT R27, RZ, 0x7610, R27 ;  /* 0x00007610ff1b7816 */ /* 0x000fe4000000001b */
[----:B------:R-:W-:Y:S01]  /*0320*/  MOV R28, RZ ;  /* 0x000000ff001c7202 */ /* 0x000fe20000000f00 */
[----:B---3--:R-:W-:Y:S02]  /*0330*/  HADD2.F32 R22, -RZ, R22.H0_H0 ;  /* 0x20000016ff167230 */ /* 0x008fe40000004100 */
[----:B0-----:R-:W-:-:S05]  /*0340*/  IMAD.WIDE R20, R6, 0x2, R20 ;  /* 0x0000000206147825 */ /* 0x001fca00078e0214 */
[----:B------:R-:W3:Y:S01]  /*0350*/  @!P1 LDG.E.EF.U16 R27, desc[UR6][R20.64] ;  /* 0x00000006141b9981 */ /* 0x000ee2000c0e1500 */
[----:B--2---:R-:W-:-:S05]  /*0360*/  HADD2.F32 R23, -RZ, R23.H0_H0 ;  /* 0x20000017ff177230 */ /* 0x004fca0000004100 */
[----:B------:R-:W-:Y:S02]  /*0370*/  FADD R25, R22, R23 ;  /* 0x0000001716197221 */ /* 0x000fe40000000000 */
[----:B------:R-:W0:Y:S02]  /*0380*/  LDC.64 R22, c[0x0][0x250] ;  /* 0x00009400ff167b82 */ /* 0x000e240000000a00 */
[----:B0-----:R-:W-:-:S05]  /*0390*/  IMAD.WIDE R22, R29, 0x4, R22 ;  /* 0x000000041d167825 */ /* 0x001fca00078e0216 */
[----:B------:R-:W2:Y:S01]  /*03a0*/  @!P1 LDG.E.EL R28, desc[UR6][R22.64] ;  /* 0x00000006161c9981 */ /* 0x000ea2000c2e1900 */
[----:B------:R-:W-:Y:S01]  /*03b0*/  UIADD3 UR4, UR4, 0x40, URZ ;  /* 0x0000004004047890 */ /* 0x000fe2000fffe03f */
[----:B------:R-:W-:Y:S02]  /*03c0*/  HADD2.F32 R29, -RZ, R8.H0_H0 ;  /* 0x20000008ff1d7230 */ /* 0x000fe40000004100 */
[----:B----4-:R-:W-:-:S03]  /*03d0*/  HADD2.F32 R8, -RZ, R9.H0_H0 ;  /* 0x20000009ff087230 */ /* 0x010fc60000004100 */
[----:B------:R-:W-:Y:S02]  /*03e0*/  ISETP.LE.AND P0, PT, R4, UR4, PT ;  /* 0x0000000404007c0c */ /* 0x000fe4000bf03270 */
[----:B------:R-:W-:-:S04]  /*03f0*/  FADD R9, R29, R8 ;  /* 0x000000081d097221 */ /* 0x000fc80000000000 */
[----:B------:R-:W-:Y:S01]  /*0400*/  FMUL R9, R9, R24 ;  /* 0x0000001809097220 */ /* 0x000fe20000400000 */
[----:B---3--:R-:W-:-:S03]  /*0410*/  HADD2.F32 R27, -RZ, R27.H0_H0 ;  /* 0x2000001bff1b7230 */ /* 0x008fc60000004100 */
[----:B------:R-:W-:Y:S02]  /*0420*/  @!P1 FFMA R7, R26, R9, R7 ;  /* 0x000000091a079223 */ /* 0x000fe40000000007 */
[----:B------:R-:W-:Y:S01]  /*0430*/  FADD R8, R27, R25 ;  /* 0x000000191b087221 */ /* 0x000fe20000000000 */
[----:B------:R-:W-:Y:S01]  /*0440*/  IADD3 R6, R6, 0x40000, RZ ;  /* 0x0004000006067810 */ /* 0x000fe20007ffe0ff */
[----:B--2---:R-:W-:-:S04]  /*0450*/  FMUL R28, R29, R28 ;  /* 0x0000001c1d1c7220 */ /* 0x004fc80000400000 */
[----:B------:R-:W-:Y:S01]  /*0460*/  @!P1 FFMA R3, R8, R28, R3 ;  /* 0x0000001c08039223 */ /* 0x000fe20000000003 */
[----:B------:R-:W-:Y:S06]  /*0470*/  @!P0 BRA `(.L_x_1) ;  /* 0xfffffffc00308947 */ /* 0x000fec000383ffff */
.L_x_0:
[----:B------:R-:W2:Y:S01]  /*0480*/  SHFL.BFLY PT, R4, R7, 0x10, 0x1f ;  /* 0x0e001f0007047f89 */ /* 0x000ea200000e0000 */
[----:B------:R-:W3:Y:S01]  /*0490*/  S2UR UR5, SR_CgaCtaId ;  /* 0x00000000000579c3 */ /* 0x000ee20000008800 */
[C---:B------:R-:W-:Y:S01]  /*04a0*/  LOP3.LUT P1, RZ, R0.reuse, 0x1f, RZ, 0xc0, !PT ;  /* 0x0000001f00ff7812 */ /* 0x040fe2000782c0ff */
[----:B------:R-:W-:Y:S01]  /*04b0*/  UMOV UR4, 0x400 ;  /* 0x0000040000047882 */ /* 0x000fe20000000000 */
[----:B------:R-:W4:Y:S01]  /*04c0*/  SHFL.BFLY PT, R8, R3, 0x10, 0x1f ;  /* 0x0e001f0003087f89 */ /* 0x000f2200000e0000 */
[----:B------:R-:W-:Y:S01]  /*04d0*/  ISETP.GE.AND P2, PT, R0, 0x2, PT ;  /* 0x000000020000780c */ /* 0x000fe20003f46270 */
[----:B--2---:R-:W-:Y:S01]  /*04e0*/  FADD R4, R4, R7 ;  /* 0x0000000704047221 */ /* 0x004fe20000000000 */
[----:B---3--:R-:W-:Y:S01]  /*04f0*/  UPRMT UR4, UR5, 0x654, UR4 ;  /* 0x0000065405047896 */ /* 0x008fe20008000004 */
[----:B----4-:R-:W-:-:S03]  /*0500*/  FADD R10, R8, R3 ;  /* 0x00000003080a7221 */ /* 0x010fc60000000000 */
[----:B------:R-:W2:Y:S01]  /*0510*/  SHFL.BFLY PT, R9, R4, 0x8, 0x1f ;  /* 0x0d001f0004097f89 */ /* 0x000ea200000e0000 */
[----:B------:R-:W-:-:S03]  /*0520*/  SHF.R.U32.HI R3, RZ, 0x3, R0 ;  /* 0x00000003ff037819 */ /* 0x000fc60000011600 */
[----:B------:R-:W3:Y:S01]  /*0530*/  SHFL.BFLY PT, R13, R10, 0x8, 0x1f ;  /* 0x0d001f000a0d7f89 */ /* 0x000ee200000e0000 */
[----:B------:R-:W-:Y:S01]  /*0540*/  LOP3.LUT R3, R3, 0x4, RZ, 0xc0, !PT ;  /* 0x0000000403037812 */ /* 0x000fe200078ec0ff */
[----:B--2---:R-:W-:Y:S01]  /*0550*/  FADD R9, R4, R9 ;  /* 0x0000000904097221 */ /* 0x004fe20000000000 */
[----:B---3--:R-:W-:-:S04]  /*0560*/  FADD R13, R10, R13 ;  /* 0x0000000d0a0d7221 */ /* 0x008fc80000000000 */
[----:B------:R-:W2:Y:S01]  /*0570*/  SHFL.BFLY PT, R6, R9, 0x4, 0x1f ;  /* 0x0c801f0009067f89 */ /* 0x000ea200000e0000 */
[----:B------:R-:W-:-:S03]  /*0580*/  LEA R10, R0, UR4, 0x2 ;  /* 0x00000004000a7c11 */ /* 0x000fc6000f8e10ff */
[----:B------:R-:W-:Y:S01]  /*0590*/  SHFL.BFLY PT, R4, R13, 0x4, 0x1f ;  /* 0x0c801f000d047f89 */ /* 0x000fe200000e0000 */
[----:B--2---:R-:W-:-:S05]  /*05a0*/  FADD R6, R9, R6 ;  /* 0x0000000609067221 */ /* 0x004fca0000000000 */
[----:B------:R-:W2:Y:S02]  /*05b0*/  SHFL.BFLY PT, R11, R6, 0x2, 0x1f ;  /* 0x0c401f00060b7f89 */ /* 0x000ea400000e0000 */
[----:B--2---:R-:W-:Y:S01]  /*05c0*/  FADD R11, R6, R11 ;  /* 0x0000000b060b7221 */ /* 0x004fe20000000000 */
[----:B------:R-:W-:-:S04]  /*05d0*/  LOP3.LUT R6, R0, 0x1, RZ, 0xc0, !PT ;  /* 0x0000000100067812 */ /* 0x000fc800078ec0ff */
[----:B------:R-:W2:Y:S01]  /*05e0*/  SHFL.BFLY PT, R8, R11, 0x1, 0x1f ;  /* 0x0c201f000b087f89 */ /* 0x000ea200000e0000 */
[----:B------:R-:W-:-:S04]  /*05f0*/  ISETP.NE.U32.AND P0, PT, R6, 0x1, PT ;  /* 0x000000010600780c */ /* 0x000fc80003f05070 */
[----:B------:R-:W-:Y:S01]  /*0600*/  ISETP.LT.AND P0, PT, R0, 0x2, P0 ;  /* 0x000000020000780c */ /* 0x000fe20000701270 */
[----:B--2---:R-:W-:Y:S01]  /*0610*/  FADD R14, R11, R8 ;  /* 0x000000080b0e7221 */ /* 0x004fe20000000000 */
[----:B------:R-:W-:-:S04]  /*0620*/  FADD R8, R13, R4 ;  /* 0x000000040d087221 */ /* 0x000fc80000000000 */
[----:B------:R-:W-:Y:S01]  /*0630*/  @!P1 STS [R3+UR4], R14 ;  /* 0x0000000e03009988 */ /* 0x000fe20008000804 */
[----:B------:R-:W-:Y:S06]  /*0640*/  BAR.SYNC.DEFER_BLOCKING 0x0 ;  /* 0x0000000000007b1d */ /* 0x000fec0000010000 */
[----:B------:R-:W2:Y:S04]  /*0650*/  SHFL.BFLY PT, R9, R8, 0x2, 0x1f ;  /* 0x0c401f0008097f89 */ /* 0x000ea800000e0000 */
[----:B------:R-:W-:Y:S01]  /*0660*/  @!P2 LDS R7, [R10] ;  /* 0x000000000a07a984 */ /* 0x000fe20000000800 */
[----:B--2---:R-:W-:-:S05]  /*0670*/  FADD R11, R8, R9 ;  /* 0x00000009080b7221 */ /* 0x004fca0000000000 */
[----:B------:R-:W2:Y:S02]  /*0680*/  SHFL.BFLY PT, R12, R11, 0x1, 0x1f ;  /* 0x0c201f000b0c7f89 */ /* 0x000ea400000e0000 */
[----:B--2---:R-:W-:Y:S02]  /*0690*/  FADD R12, R11, R12 ;  /* 0x0000000c0b0c7221 */ /* 0x004fe40000000000 */
[----:B------:R-:W2:Y:S02]  /*06a0*/  SHFL.BFLY PT, R4, R7, 0x1, 0x1f ;  /* 0x0c201f0007047f89 */ /* 0x000ea400000e0000 */
[----:B--2---:R-:W-:-:S05]  /*06b0*/  FADD R9, R7, R4 ;  /* 0x0000000407097221 */ /* 0x004fca0000000000 */
[----:B------:R2:W-:Y:S01]  /*06c0*/  @P0 STS [R10], R9 ;  /* 0x000000090a000388 */ /* 0x0005e20000000800 */
[----:B------:R-:W-:Y:S08]  /*06d0*/  BAR.SYNC.DEFER_BLOCKING 0x0 ;  /* 0x0000000000007b1d */ /* 0x000ff00000010000 */
[----:B--2---:R-:W2:Y:S01]  /*06e0*/  LDC.64 R8, c[0x0][0x260] ;  /* 0x00009800ff087b82 */ /* 0x004ea20000000a00 */
[----:B------:R-:W-:Y:S07]  /*06f0*/  LDS R4, [UR4] ;  /* 0x00000004ff047984 */ /* 0x000fee0008000800 */
[----:B------:R-:W-:Y:S06]  /*0700*/  BAR.SYNC.DEFER_BLOCKING 0x0 ;  /* 0x0000000000007b1d */ /* 0x000fec0000010000 */
[----:B------:R-:W-:Y:S02]  /*0710*/  @!P1 STS [R3+UR4], R12 ;  /* 0x0000000c03009988 */ /* 0x000fe40008000804 */
[----:B------:R-:W-:Y:S06]  /*0720*/  BAR.SYNC.DEFER_BLOCKING 0x0 ;  /* 0x0000000000007b1d */ /* 0x000fec0000010000 */
[----:B------:R-:W3:Y:S04]  /*0730*/  @!P2 LDS R0, [R10] ;  /* 0x000000000a00a984 */ /* 0x000ee80000000800 */
[----:B---3--:R-:W3:Y:S02]  /*0740*/  SHFL.BFLY PT, R7, R0, 0x1, 0x1f ;  /* 0x0c201f0000077f89 */ /* 0x008ee400000e0000 */
[----:B---3--:R-:W-:-:S02]  /*0750*/  FADD R11, R0, R7 ;  /* 0x00000007000b7221 */ /* 0x008fc40000000000 */
[----:B------:R-:W3:Y:S03]  /*0760*/  LDC.64 R6, c[0x0][0x258] ;  /* 0x00009600ff067b82 */ /* 0x000ee60000000a00 */
[----:B------:R-:W-:Y:S05]  /*0770*/  @P0 STS [R10], R11 ;  /* 0x0000000b0a000388 */ /* 0x000fea0000000800 */
[----:B------:R-:W-:Y:S01]  /*0780*/  BAR.SYNC.DEFER_BLOCKING 0x0 ;  /* 0x0000000000007b1d */ /* 0x000fe20000010000 */
[----:B------:R-:W-:-:S05]  /*0790*/  ISETP.NE.AND P0, PT, R5, RZ, PT ;  /* 0x000000ff0500720c */ /* 0x000fca0003f05270 */
[----:B------:R-:W4:Y:S02]  /*07a0*/  LDS R13, [UR4] ;  /* 0x00000004ff0d7984 */ /* 0x000f240008000800 */
[----:B----4-:R-:W-:Y:S01]  /*07b0*/  F2FP.F16.F32.PACK_AB R13, R13, R4 ;  /* 0x000000040d0d723e */ /* 0x010fe200000000ff */
[----:B-1-3--:R-:W-:-:S04]  /*07c0*/  IMAD.WIDE R4, R2, 0x2, R6 ;  /* 0x0000000202047825 */ /* 0x00afc800078e0206 */
[----:B--2---:R-:W-:Y:S01]  /*07d0*/  IMAD.WIDE R2, R2, 0x2, R8 ;  /* 0x0000000202027825 */ /* 0x004fe200078e0208 */
[----:B------:R1:W-:Y:S01]  /*07e0*/  @!P0 STG.E.U16 desc[UR6][R4.64], R13 ;  /* 0x0000000d04008986 */ /* 0x0003e2000c101506 */
[----:B------:R-:W-:Y:S05]  /*07f0*/  @P0 EXIT ;  /* 0x000000000000094d */ /* 0x000fea0003800000 */
[----:B------:R-:W-:-:S05]  /*0800*/  PRMT R0, R13, 0x7632, R0 ;  /* 0x000076320d007816 */ /* 0x000fca0000000000 */
[----:B------:R-:W-:Y:S01]  /*0810*/  STG.E.U16 desc[UR6][R2.64], R0 ;  /* 0x0000000002007986 */ /* 0x000fe2000c101506 */
[----:B------:R-:W-:Y:S05]  /*0820*/  EXIT ;  /* 0x000000000000794d */ /* 0x000fea0003800000 */
.L_x_2:
[----:B------:R-:W-:-:S00]  /*0830*/  BRA `(.L_x_2) ;  /* 0xfffffffc00fc7947 */ /* 0x000fc0000383ffff */
[----:B------:R-:W-:-:S00]  /*0840*/  NOP ;  /* 0x0000000000007918 */ /* 0x000fc00000000000 */
        /* <DEDUP_REMOVED lines=11> */
.L_x_3:


//--------------------- .nv.shared.triton_red_fused__to_copy_add_mul_sum_14 --------------------------
	.section	.nv.shared.triton_red_fused__to_copy_add_mul_sum_14,"aw",@nobits
	.sectionflags	@""
	.align	16
	.zero		1024


//--------------------- .nv.constant0.triton_red_fused__to_copy_add_mul_sum_14 --------------------------
	.section	.nv.constant0.triton_red_fused__to_copy_add_mul_sum_14,"a",@progbits
	.sectionflags	@""
	.align	4
.nv.constant0.triton_red_fused__to_copy_add_mul_sum_14:
	.zero		632
